	.headerflags	@"EF_CUDA_TEXMODE_UNIFIED EF_CUDA_64BIT_ADDRESS EF_CUDA_ACCELERATORS EF_CUDA_SM90 EF_CUDA_VIRTUAL_SM(EF_CUDA_SM90)"
	.elftype	@"ET_EXEC"


//--------------------- .nv.info                  --------------------------
	.section	.nv.info,"",@"SHT_CUDA_INFO"
	.align	4


	//----- nvinfo : EIATTR_REGCOUNT
	.align		4
        /*0000*/ 	.byte	0x04, 0x2f
        /*0002*/ 	.short	(.L_2 - .L_1)
	.align		4
.L_1:
        /*0004*/ 	.word	index@(triton_poi_fused_add_native_layer_norm_8)
        /*0008*/ 	.word	0x00000040


	//----- nvinfo : EIATTR_MIN_STACK_SIZE
	.align		4
.L_2:
        /*000c*/ 	.byte	0x04, 0x12
        /*000e*/ 	.short	(.L_4 - .L_3)
	.align		4
.L_3:
        /*0010*/ 	.word	index@(triton_poi_fused_add_native_layer_norm_8)
        /*0014*/ 	.word	0x00000000


	//----- nvinfo : EIATTR_FRAME_SIZE
	.align		4
.L_4:
        /*0018*/ 	.byte	0x04, 0x11
        /*001a*/ 	.short	(.L_6 - .L_5)
	.align		4
.L_5:
        /*001c*/ 	.word	index@(triton_poi_fused_add_native_layer_norm_8)
        /*0020*/ 	.word	0x00000000


	//----- nvinfo : EIATTR_MIN_STACK_SIZE
	.align		4
.L_6:
        /*0024*/ 	.byte	0x04, 0x12
        /*0026*/ 	.short	(.L_8 - .L_7)
	.align		4
.L_7:
        /*0028*/ 	.word	index@(triton_poi_fused_add_native_layer_norm_8)
        /*002c*/ 	.word	0x00000000
.L_8:


//--------------------- .nv.info.triton_poi_fused_add_native_layer_norm_8 --------------------------
	.section	.nv.info.triton_poi_fused_add_native_layer_norm_8,"",@"SHT_CUDA_INFO"
	.sectionflags	@""
	.align	4


	//----- nvinfo : EIATTR_CUDA_API_VERSION
	.align		4
        /*0000*/ 	.byte	0x04, 0x37
        /*0002*/ 	.short	(.L_10 - .L_9)
.L_9:
        /*0004*/ 	.word	0x0000007c


	//----- nvinfo : EIATTR_KPARAM_INFO
	.align		4
.L_10:
        /*0008*/ 	.byte	0x04, 0x17
        /*000a*/ 	.short	(.L_12 - .L_11)
.L_11:
        /*000c*/ 	.word	0x00000000
        /*0010*/ 	.short	0x0009
        /*0012*/ 	.short	0x0044
        /*0014*/ 	.byte	0x00, 0xf0, 0x11, 0x00


	//----- nvinfo : EIATTR_KPARAM_INFO
	.align		4
.L_12:
        /*0018*/ 	.byte	0x04, 0x17
        /*001a*/ 	.short	(.L_14 - .L_13)
.L_13:
        /*001c*/ 	.word	0x00000000
        /*0020*/ 	.short	0x0008
        /*0022*/ 	.short	0x0040
        /*0024*/ 	.byte	0x00, 0xf0, 0x11, 0x00


	//----- nvinfo : EIATTR_KPARAM_INFO
	.align		4
.L_14:
        /*0028*/ 	.byte	0x04, 0x17
        /*002a*/ 	.short	(.L_16 - .L_15)
.L_15:
        /*002c*/ 	.word	0x00000000
        /*0030*/ 	.short	0x0007
        /*0032*/ 	.short	0x0038
        /*0034*/ 	.byte	0x00, 0xf4, 0x21, 0x00


	//----- nvinfo : EIATTR_KPARAM_INFO
	.align		4
.L_16:
        /*0038*/ 	.byte	0x04, 0x17
        /*003a*/ 	.short	(.L_18 - .L_17)
.L_17:
        /*003c*/ 	.word	0x00000000
        /*0040*/ 	.short	0x0006
        /*0042*/ 	.short	0x0030
        /*0044*/ 	.byte	0x00, 0xf4, 0x21, 0x00


	//----- nvinfo : EIATTR_KPARAM_INFO
	.align		4
.L_18:
        /*0048*/ 	.byte	0x04, 0x17
        /*004a*/ 	.short	(.L_20 - .L_19)
.L_19:
        /*004c*/ 	.word	0x00000000
        /*0050*/ 	.short	0x0005
        /*0052*/ 	.short	0x0028
        /*0054*/ 	.byte	0x00, 0xf4, 0x21, 0x00


	//----- nvinfo : EIATTR_KPARAM_INFO
	.align		4
.L_20:
        /*0058*/ 	.byte	0x04, 0x17
        /*005a*/ 	.short	(.L_22 - .L_21)
.L_21:
        /*005c*/ 	.word	0x00000000
        /*0060*/ 	.short	0x0004
        /*0062*/ 	.short	0x0020
        /*0064*/ 	.byte	0x00, 0xf4, 0x21, 0x00


	//----- nvinfo : EIATTR_KPARAM_INFO
	.align		4
.L_22:
        /*0068*/ 	.byte	0x04, 0x17
        /*006a*/ 	.short	(.L_24 - .L_23)
.L_23:
        /*006c*/ 	.word	0x00000000
        /*0070*/ 	.short	0x0003
        /*0072*/ 	.short	0x0018
        /*0074*/ 	.byte	0x00, 0xf4, 0x21, 0x00


	//----- nvinfo : EIATTR_KPARAM_INFO
	.align		4
.L_24:
        /*0078*/ 	.byte	0x04, 0x17
        /*007a*/ 	.short	(.L_26 - .L_25)
.L_25:
        /*007c*/ 	.word	0x00000000
        /*0080*/ 	.short	0x0002
        /*0082*/ 	.short	0x0010
        /*0084*/ 	.byte	0x00, 0xf4, 0x21, 0x00


	//----- nvinfo : EIATTR_KPARAM_INFO
	.align		4
.L_26:
        /*0088*/ 	.byte	0x04, 0x17
        /*008a*/ 	.short	(.L_28 - .L_27)
.L_27:
        /*008c*/ 	.word	0x00000000
        /*0090*/ 	.short	0x0001
        /*0092*/ 	.short	0x0008
        /*0094*/ 	.byte	0x00, 0xf4, 0x21, 0x00


	//----- nvinfo : EIATTR_KPARAM_INFO
	.align		4
.L_28:
        /*0098*/ 	.byte	0x04, 0x17
        /*009a*/ 	.short	(.L_30 - .L_29)
.L_29:
        /*009c*/ 	.word	0x00000000
        /*00a0*/ 	.short	0x0000
        /*00a2*/ 	.short	0x0000
        /*00a4*/ 	.byte	0x00, 0xf4, 0x21, 0x00


	//----- nvinfo : EIATTR_SPARSE_MMA_MASK
	.align		4
.L_30:
        /*00a8*/ 	.byte	0x03, 0x50
        /*00aa*/ 	.short	0x0000


	//----- nvinfo : EIATTR_MAXREG_COUNT
	.align		4
        /*00ac*/ 	.byte	0x03, 0x1b
        /*00ae*/ 	.short	0x00ff


	//----- nvinfo : EIATTR_EXIT_INSTR_OFFSETS
	.align		4
        /*00b0*/ 	.byte	0x04, 0x1c
        /*00b2*/ 	.short	(.L_32 - .L_31)


	//   ....[0]....
.L_31:
        /*00b4*/ 	.word	0x00001610


	//   ....[1]....
        /*00b8*/ 	.word	0x00001630


	//----- nvinfo : EIATTR_REQNTID
	.align		4
.L_32:
        /*00bc*/ 	.byte	0x04, 0x10
        /*00be*/ 	.short	(.L_34 - .L_33)
.L_33:
        /*00c0*/ 	.word	0x00000100
        /*00c4*/ 	.word	0x00000001
        /*00c8*/ 	.word	0x00000001


	//----- nvinfo : EIATTR_CBANK_PARAM_SIZE
	.align		4
.L_34:
        /*00cc*/ 	.byte	0x03, 0x19
        /*00ce*/ 	.short	0x0048


	//----- nvinfo : EIATTR_PARAM_CBANK
	.align		4
        /*00d0*/ 	.byte	0x04, 0x0a
        /*00d2*/ 	.short	(.L_36 - .L_35)
	.align		4
.L_35:
        /*00d4*/ 	.word	index@(.nv.constant0.triton_poi_fused_add_native_layer_norm_8)
        /*00d8*/ 	.short	0x0210
        /*00da*/ 	.short	0x0048


	//----- nvinfo : EIATTR_SW_WAR
	.align		4
.L_36:
        /*00dc*/ 	.byte	0x04, 0x36
        /*00de*/ 	.short	(.L_38 - .L_37)
.L_37:
        /*00e0*/ 	.word	0x00000008
.L_38:


//--------------------- .nv.callgraph             --------------------------
	.section	.nv.callgraph,"",@"SHT_CUDA_CALLGRAPH"
	.align	4
	.sectionentsize	8
	.align		4
        /*0000*/ 	.word	0x00000000
	.align		4
        /*0004*/ 	.word	0xffffffff
	.align		4
        /*0008*/ 	.word	0x00000000
	.align		4
        /*000c*/ 	.word	0xfffffffe
	.align		4
        /*0010*/ 	.word	0x00000000
	.align		4
        /*0014*/ 	.word	0xfffffffd
	.align		4
        /*0018*/ 	.word	0x00000000
	.align		4
        /*001c*/ 	.word	0xfffffffc


//--------------------- .nv.constant4             --------------------------
	.section	.nv.constant4,"a",@progbits
	.align	8
	.align		8
.nv.constant4:
        /*0000*/ 	.dword	_$_str


//--------------------- .text.triton_poi_fused_add_native_layer_norm_8 --------------------------
	.section	.text.triton_poi_fused_add_native_layer_norm_8,"ax",@progbits
	.sectionflags	@"SHF_BARRIERS=1"
	.align	128
        .global         triton_poi_fused_add_native_layer_norm_8
        .type           triton_poi_fused_add_native_layer_norm_8,@function
        .size           triton_poi_fused_add_native_layer_norm_8,(.L_x_1 - triton_poi_fused_add_native_layer_norm_8)
        .other          triton_poi_fused_add_native_layer_norm_8,@"STO_CUDA_ENTRY STV_DEFAULT"
triton_poi_fused_add_native_layer_norm_8:
.text.triton_poi_fused_add_native_layer_norm_8:
[----:B------:R-:W0:Y:S01]  /*0000*/  LDC R1, c[0x0][0x28] ;  /* 0x00000a00ff017b82 */ /* 0x000e220000000800 */
[----:B------:R-:W1:Y:S07]  /*0010*/  S2R R0, SR_CTAID.Y ;  /* 0x0000000000007919 */ /* 0x000e6e0000002600 */
[----:B------:R-:W2:Y:S01]  /*0020*/  LDC.64 R22, c[0x0][0x218] ;  /* 0x00008600ff167b82 */ /* 0x000ea20000000a00 */
[----:B------:R-:W-:Y:S02]  /*0030*/  CS2R R12, SRZ ;  /* 0x00000000000c7805 */ /* 0x000fe4000001ff00 */
[----:B------:R-:W-:Y:S01]  /*0040*/  CS2R R14, SRZ ;  /* 0x00000000000e7805 */ /* 0x000fe2000001ff00 */
[----:B------:R-:W3:Y:S01]  /*0050*/  S2R R53, SR_TID.X ;  /* 0x0000000000357919 */ /* 0x000ee20000002100 */
[----:B------:R-:W-:Y:S01]  /*0060*/  ULDC.64 UR6, c[0x0][0x208] ;  /* 0x0000820000067ab9 */ /* 0x000fe20000000a00 */
[----:B------:R-:W-:Y:S01]  /*0070*/  CS2R R16, SRZ ;  /* 0x0000000000107805 */ /* 0x000fe2000001ff00 */
[----:B------:R-:W4:Y:S01]  /*0080*/  S2R R24, SR_CTAID.X ;  /* 0x0000000000187919 */ /* 0x000f220000002500 */
[----:B------:R-:W-:-:S02]  /*0090*/  CS2R R18, SRZ ;  /* 0x0000000000127805 */ /* 0x000fc4000001ff00 */
[----:B------:R-:W-:Y:S02]  /*00a0*/  CS2R R8, SRZ ;  /* 0x0000000000087805 */ /* 0x000fe4000001ff00 */
[----:B------:R-:W-:Y:S01]  /*00b0*/  CS2R R10, SRZ ;  /* 0x00000000000a7805 */ /* 0x000fe2000001ff00 */
[----:B------:R-:W5:Y:S01]  /*00c0*/  S2UR UR5, SR_CgaCtaId ;  /* 0x00000000000579c3 */ /* 0x000f620000008800 */
[----:B------:R-:W-:-:S07]  /*00d0*/  UMOV UR4, 0x400 ;  /* 0x0000040000047882 */ /* 0x000fce0000000000 */
[----:B------:R-:W5:Y:S08]  /*00e0*/  LDC.64 R54, c[0x0][0x210] ;  /* 0x00008400ff367b82 */ /* 0x000f700000000a00 */
[----:B------:R-:W5:Y:S01]  /*00f0*/  LDC.64 R34, c[0x0][0x228] ;  /* 0x00008a00ff227b82 */ /* 0x000f620000000a00 */
[----:B-1----:R-:W-:Y:S02]  /*0100*/  SHF.L.U32 R0, R0, 0x6, RZ ;  /* 0x0000000600007819 */ /* 0x002fe400000006ff */
[----:B---3--:R-:W-:-:S02]  /*0110*/  SHF.L.U32 R49, R53, 0x2, RZ ;  /* 0x0000000235317819 */ /* 0x008fc400000006ff */
[----:B------:R-:W-:Y:S02]  /*0120*/  SHF.R.U32.HI R59, RZ, 0x4, R53 ;  /* 0x00000004ff3b7819 */ /* 0x000fe40000011635 */
[----:B----4-:R-:W-:Y:S02]  /*0130*/  SHF.L.U32 R24, R24, 0x6, RZ ;  /* 0x0000000618187819 */ /* 0x010fe400000006ff */
[----:B------:R-:W-:Y:S02]  /*0140*/  LOP3.LUT R4, R0, 0x3c, R49, 0xf8, !PT ;  /* 0x0000003c00047812 */ /* 0x000fe400078ef831 */
[----:B------:R-:W-:Y:S02]  /*0150*/  SGXT.U32 R59, R59, 0x4 ;  /* 0x000000043b3b781a */ /* 0x000fe40000000000 */
[----:B------:R-:W-:Y:S02]  /*0160*/  ISETP.GE.AND P0, PT, R4, 0x24, PT ;  /* 0x000000240400780c */ /* 0x000fe40003f06270 */
[----:B------:R-:W-:-:S04]  /*0170*/  LOP3.LUT R3, R24, R59, RZ, 0xfc, !PT ;  /* 0x0000003b18037212 */ /* 0x000fc800078efcff */
[C---:B------:R-:W-:Y:S01]  /*0180*/  ISETP.LT.AND P1, PT, R3.reuse, 0x200, !P0 ;  /* 0x000002000300780c */ /* 0x040fe20004721270 */
[----:B------:R-:W-:Y:S01]  /*0190*/  IMAD R3, R3, 0x24, R4 ;  /* 0x0000002403037824 */ /* 0x000fe200078e0204 */
[----:B------:R-:W-:-:S03]  /*01a0*/  LOP3.LUT R5, R24, 0x10, R59, 0xfe, !PT ;  /* 0x0000001018057812 */ /* 0x000fc600078efe3b */
[----:B--2---:R-:W-:Y:S01]  /*01b0*/  IMAD.WIDE R2, R3, 0x4, R22 ;  /* 0x0000000403027825 */ /* 0x004fe200078e0216 */
[----:B------:R-:W-:Y:S02]  /*01c0*/  LOP3.LUT R7, R24, 0x20, R59, 0xfe, !PT ;  /* 0x0000002018077812 */ /* 0x000fe400078efe3b */
[----:B------:R-:W-:-:S05]  /*01d0*/  LOP3.LUT R25, R24, 0x30, R59, 0xfe, !PT ;  /* 0x0000003018197812 */ /* 0x000fca00078efe3b */
[----:B------:R1:W2:Y:S01]  /*01e0*/  @P1 LDG.E.EL.128 R12, desc[UR6][R2.64] ;  /* 0x00000006020c1981 */ /* 0x0002a2000c2e1d00 */
[C---:B------:R-:W-:Y:S01]  /*01f0*/  ISETP.LT.AND P1, PT, R5.reuse, 0x200, !P0 ;  /* 0x000002000500780c */ /* 0x040fe20004721270 */
[--C-:B------:R-:W-:Y:S01]  /*0200*/  IMAD R5, R5, 0x24, R4.reuse ;  /* 0x0000002405057824 */ /* 0x100fe200078e0204 */
[C---:B------:R-:W-:Y:S01]  /*0210*/  ISETP.LT.AND P2, PT, R7.reuse, 0x200, !P0 ;  /* 0x000002000700780c */ /* 0x040fe20004741270 */
[----:B------:R-:W-:Y:S01]  /*0220*/  IMAD R21, R7, 0x24, R4 ;  /* 0x0000002407157824 */ /* 0x000fe200078e0204 */
[----:B------:R-:W-:-:S03]  /*0230*/  ISETP.LT.AND P0, PT, R25, 0x200, !P0 ;  /* 0x000002001900780c */ /* 0x000fc60004701270 */
[----:B------:R-:W-:-:S04]  /*0240*/  IMAD.WIDE R20, R21, 0x4, R22 ;  /* 0x0000000415147825 */ /* 0x000fc800078e0216 */
[----:B-1----:R-:W-:-:S04]  /*0250*/  IMAD.WIDE R2, R5, 0x4, R22 ;  /* 0x0000000405027825 */ /* 0x002fc800078e0216 */
[----:B------:R-:W-:Y:S01]  /*0260*/  IMAD R5, R25, 0x24, R4 ;  /* 0x0000002419057824 */ /* 0x000fe200078e0204 */
[----:B------:R1:W3:Y:S01]  /*0270*/  @P1 LDG.E.EL.128 R16, desc[UR6][R2.64] ;  /* 0x0000000602101981 */ /* 0x0002e2000c2e1d00 */
[----:B------:R-:W-:Y:S02]  /*0280*/  CS2R R6, SRZ ;  /* 0x0000000000067805 */ /* 0x000fe4000001ff00 */
[----:B------:R-:W-:Y:S01]  /*0290*/  IMAD.WIDE R22, R5, 0x4, R22 ;  /* 0x0000000405167825 */ /* 0x000fe200078e0216 */
[----:B------:R-:W-:Y:S01]  /*02a0*/  CS2R R4, SRZ ;  /* 0x0000000000047805 */ /* 0x000fe2000001ff00 */
[----:B------:R4:W3:Y:S05]  /*02b0*/  @P2 LDG.E.EL.128 R8, desc[UR6][R20.64] ;  /* 0x0000000614082981 */ /* 0x0008ea000c2e1d00 */
[----:B------:R4:W3:Y:S01]  /*02c0*/  @P0 LDG.E.EL.128 R4, desc[UR6][R22.64] ;  /* 0x0000000616040981 */ /* 0x0008e2000c2e1d00 */
[----:B------:R-:W-:Y:S01]  /*02d0*/  SHF.L.U32 R25, R53, 0x8, RZ ;  /* 0x0000000835197819 */ /* 0x000fe200000006ff */
[----:B-----5:R-:W-:Y:S01]  /*02e0*/  UPRMT UR4, UR5, 0x654, UR4 ;  /* 0x0000065405047896 */ /* 0x020fe20008000004 */
[----:B------:R-:W-:-:S02]  /*02f0*/  LOP3.LUT R45, R0, 0x30, R59, 0xfe, !PT ;  /* 0x00000030002d7812 */ /* 0x000fc400078efe3b */
[----:B-1----:R-:W-:-:S04]  /*0300*/  LOP3.LUT R2, R25, 0xf00, RZ, 0xc0, !PT ;  /* 0x00000f0019027812 */ /* 0x002fc800078ec0ff */
[C---:B----4-:R-:W-:Y:S02]  /*0310*/  LOP3.LUT R20, R2.reuse, 0x40, RZ, 0xfc, !PT ;  /* 0x0000004002147812 */ /* 0x050fe400078efcff */
[C---:B------:R-:W-:Y:S02]  /*0320*/  LOP3.LUT R21, R2.reuse, 0x80, RZ, 0xfc, !PT ;  /* 0x0000008002157812 */ /* 0x040fe400078efcff */
[C---:B------:R-:W-:Y:S02]  /*0330*/  LOP3.LUT R3, R2.reuse, R59, RZ, 0xfc, !PT ;  /* 0x0000003b02037212 */ /* 0x040fe400078efcff */
[C---:B------:R-:W-:Y:S02]  /*0340*/  LOP3.LUT R25, R2.reuse, 0xc0, RZ, 0xfc, !PT ;  /* 0x000000c002197812 */ /* 0x040fe400078efcff */
[----:B------:R-:W-:Y:S02]  /*0350*/  LEA.HI R2, R2, UR4, RZ, 0x1c ;  /* 0x0000000402027c11 */ /* 0x000fe4000f8fe0ff */
[----:B------:R-:W-:-:S02]  /*0360*/  LEA.HI R20, R20, UR4, RZ, 0x1c ;  /* 0x0000000414147c11 */ /* 0x000fc4000f8fe0ff */
[----:B0-----:R-:W-:Y:S02]  /*0370*/  LEA.HI R22, R21, UR4, RZ, 0x1c ;  /* 0x0000000415167c11 */ /* 0x001fe4000f8fe0ff */
[----:B------:R-:W-:Y:S02]  /*0380*/  LEA.HI R28, R25, UR4, RZ, 0x1c ;  /* 0x00000004191c7c11 */ /* 0x000fe4000f8fe0ff */
[C---:B------:R-:W-:Y:S02]  /*0390*/  LEA R23, R3.reuse, R2, 0x2 ;  /* 0x0000000203177211 */ /* 0x040fe400078e10ff */
[C---:B------:R-:W-:Y:S02]  /*03a0*/  LEA R26, R3.reuse, R20, 0x2 ;  /* 0x00000014031a7211 */ /* 0x040fe400078e10ff */
[C---:B------:R-:W-:Y:S01]  /*03b0*/  LEA R25, R3.reuse, R22, 0x2 ;  /* 0x0000001603197211 */ /* 0x040fe200078e10ff */
[----:B------:R-:W0:Y:S01]  /*03c0*/  LDC.64 R20, c[0x0][0x220] ;  /* 0x00008800ff147b82 */ /* 0x000e220000000a00 */
[----:B------:R-:W-:-:S02]  /*03d0*/  LEA R28, R3, R28, 0x2 ;  /* 0x0000001c031c7211 */ /* 0x000fc400078e10ff */
[----:B------:R-:W-:-:S04]  /*03e0*/  LOP3.LUT R2, R24, 0x3c, R49, 0xf8, !PT ;  /* 0x0000003c18027812 */ /* 0x000fc800078ef831 */
[----:B------:R-:W-:Y:S02]  /*03f0*/  SHF.R.S32.HI R3, RZ, 0x1f, R2 ;  /* 0x0000001fff037819 */ /* 0x000fe40000011402 */
[----:B------:R-:W-:Y:S02]  /*0400*/  ISETP.GE.AND P4, PT, R2, 0x200, PT ;  /* 0x000002000200780c */ /* 0x000fe40003f86270 */
[-C--:B------:R-:W-:Y:S02]  /*0410*/  LEA.HI R22, R3, R2.reuse, RZ, 0x7 ;  /* 0x0000000203167211 */ /* 0x080fe400078f38ff */
[C---:B------:R-:W-:Y:S02]  /*0420*/  ISETP.LT.AND P3, PT, R45.reuse, 0x24, !P4 ;  /* 0x000000242d00780c */ /* 0x040fe40006761270 */
[----:B------:R-:W-:Y:S02]  /*0430*/  LOP3.LUT R31, R22, 0xffffff80, RZ, 0xc0, !PT ;  /* 0xffffff80161f7812 */ /* 0x000fe400078ec0ff */
[----:B------:R-:W-:-:S02]  /*0440*/  LEA R3, R45, R2, 0x9 ;  /* 0x000000022d037211 */ /* 0x000fc400078e48ff */
[----:B------:R-:W-:Y:S01]  /*0450*/  IADD3 R31, R2, -R31, RZ ;  /* 0x8000001f021f7210 */ /* 0x000fe20007ffe0ff */
[----:B--2---:R-:W-:Y:S04]  /*0460*/  STS [R23], R12 ;  /* 0x0000000c17007388 */ /* 0x004fe80000000800 */
[----:B------:R1:W-:Y:S04]  /*0470*/  STS [R26+0x100], R13 ;  /* 0x0001000d1a007388 */ /* 0x0003e80000000800 */
[----:B------:R-:W-:Y:S04]  /*0480*/  STS [R25+0x200], R14 ;  /* 0x0002000e19007388 */ /* 0x000fe80000000800 */
[----:B------:R2:W-:Y:S01]  /*0490*/  STS [R28+0x300], R15 ;  /* 0x0003000f1c007388 */ /* 0x0005e20000000800 */
[----:B-1----:R-:W-:-:S03]  /*04a0*/  CS2R R12, SRZ ;  /* 0x00000000000c7805 */ /* 0x002fc6000001ff00 */
[----:B---3--:R-:W-:Y:S04]  /*04b0*/  STS [R23+0x40], R16 ;  /* 0x0000401017007388 */ /* 0x008fe80000000800 */
[----:B------:R1:W-:Y:S01]  /*04c0*/  STS [R26+0x140], R17 ;  /* 0x000140111a007388 */ /* 0x0003e20000000800 */
[----:B--2---:R-:W-:-:S03]  /*04d0*/  CS2R R14, SRZ ;  /* 0x00000000000e7805 */ /* 0x004fc6000001ff00 */
[----:B------:R-:W-:Y:S04]  /*04e0*/  STS [R25+0x240], R18 ;  /* 0x0002401219007388 */ /* 0x000fe80000000800 */
[----:B------:R2:W-:Y:S01]  /*04f0*/  STS [R28+0x340], R19 ;  /* 0x000340131c007388 */ /* 0x0005e20000000800 */
[----:B-1----:R-:W-:-:S03]  /*0500*/  CS2R R16, SRZ ;  /* 0x0000000000107805 */ /* 0x002fc6000001ff00 */
[----:B------:R-:W-:Y:S04]  /*0510*/  STS [R23+0x80], R8 ;  /* 0x0000800817007388 */ /* 0x000fe80000000800 */
[----:B------:R0:W-:Y:S01]  /*0520*/  STS [R26+0x180], R9 ;  /* 0x000180091a007388 */ /* 0x0001e20000000800 */
[----:B--2---:R-:W-:-:S03]  /*0530*/  CS2R R18, SRZ ;  /* 0x0000000000127805 */ /* 0x004fc6000001ff00 */
[----:B------:R-:W-:Y:S04]  /*0540*/  STS [R25+0x280], R10 ;  /* 0x0002800a19007388 */ /* 0x000fe80000000800 */
[----:B------:R1:W-:Y:S01]  /*0550*/  STS [R28+0x380], R11 ;  /* 0x0003800b1c007388 */ /* 0x0003e20000000800 */
[----:B0-----:R-:W-:-:S03]  /*0560*/  IMAD.WIDE R8, R31, 0x4, R20 ;  /* 0x000000041f087825 */ /* 0x001fc600078e0214 */
[----:B------:R0:W-:Y:S04]  /*0570*/  STS [R23+0xc0], R4 ;  /* 0x0000c00417007388 */ /* 0x0001e80000000800 */
[----:B------:R2:W-:Y:S01]  /*0580*/  STS [R26+0x1c0], R5 ;  /* 0x0001c0051a007388 */ /* 0x0005e20000000800 */
[----:B-1----:R-:W-:-:S03]  /*0590*/  IMAD.WIDE R10, R3, 0x4, R54 ;  /* 0x00000004030a7825 */ /* 0x002fc600078e0236 */
[----:B------:R-:W-:Y:S04]  /*05a0*/  STS [R25+0x2c0], R6 ;  /* 0x0002c00619007388 */ /* 0x000fe80000000800 */
[----:B------:R1:W-:Y:S01]  /*05b0*/  STS [R28+0x3c0], R7 ;  /* 0x0003c0071c007388 */ /* 0x0003e20000000800 */
[----:B------:R-:W-:Y:S06]  /*05c0*/  BAR.SYNC.DEFER_BLOCKING 0x0 ;  /* 0x0000000000007b1d */ /* 0x000fec0000010000 */
[----:B------:R-:W3:Y:S04]  /*05d0*/  @!P4 LDG.E.EL.128 R12, desc[UR6][R8.64] ;  /* 0x00000006080cc981 */ /* 0x000ee8000c2e1d00 */
[----:B------:R-:W3:Y:S01]  /*05e0*/  @P3 LDG.E.EL.128 R16, desc[UR6][R10.64] ;  /* 0x000000060a103981 */ /* 0x000ee2000c2e1d00 */
[----:B0-----:R-:W-:-:S02]  /*05f0*/  LOP3.LUT R4, R0, R59, RZ, 0xfc, !PT ;  /* 0x0000003b00047212 */ /* 0x001fc400078efcff */
[----:B------:R-:W-:Y:S02]  /*0600*/  CS2R R20, SRZ ;  /* 0x0000000000147805 */ /* 0x000fe4000001ff00 */
[----:B------:R-:W-:Y:S02]  /*0610*/  SHF.R.S32.HI R30, RZ, 0x7, R22 ;  /* 0x00000007ff1e7819 */ /* 0x000fe40000011416 */
[----:B------:R-:W-:Y:S02]  /*0620*/  CS2R R22, SRZ ;  /* 0x0000000000167805 */ /* 0x000fe4000001ff00 */
[C---:B------:R-:W-:Y:S02]  /*0630*/  ISETP.LT.AND P0, PT, R4.reuse, 0x24, !P4 ;  /* 0x000000240400780c */ /* 0x040fe40006701270 */
[----:B------:R-:W-:Y:S02]  /*0640*/  LEA R41, R4, R30, 0x2 ;  /* 0x0000001e04297211 */ /* 0x000fe400078e10ff */
[----:B------:R-:W-:-:S02]  /*0650*/  LOP3.LUT R61, R0, 0x10, R59, 0xfe, !PT ;  /* 0x00000010003d7812 */ /* 0x000fc400078efe3b */
[----:B------:R-:W-:Y:S01]  /*0660*/  LOP3.LUT R59, R0, 0x20, R59, 0xfe, !PT ;  /* 0x00000020003b7812 */ /* 0x000fe200078efe3b */
[----:B--2---:R-:W-:-:S06]  /*0670*/  IMAD.WIDE R26, R41, 0x4, R34 ;  /* 0x00000004291a7825 */ /* 0x004fcc00078e0222 */
[----:B------:R-:W2:Y:S04]  /*0680*/  @P0 LDG.E.EL R22, desc[UR6][R26.64] ;  /* 0x000000061a160981 */ /* 0x000ea8000c2e1900 */
[----:B------:R-:W4:Y:S04]  /*0690*/  @P0 LDG.E.EL R20, desc[UR6][R26.64] ;  /* 0x000000061a140981 */ /* 0x000f28000c2e1900 */
[----:B------:R-:W5:Y:S04]  /*06a0*/  @P0 LDG.E.EL R23, desc[UR6][R26.64] ;  /* 0x000000061a170981 */ /* 0x000f68000c2e1900 */
[----:B------:R0:W2:Y:S01]  /*06b0*/  @P0 LDG.E.EL R21, desc[UR6][R26.64] ;  /* 0x000000061a150981 */ /* 0x0000a2000c2e1900 */
[----:B------:R-:W-:Y:S01]  /*06c0*/  LOP3.LUT R49, R49, 0x3fc, RZ, 0xc0, !PT ;  /* 0x000003fc31317812 */ /* 0x000fe200078ec0ff */
[----:B------:R-:W-:Y:S01]  /*06d0*/  HFMA2.MMA R5, -RZ, RZ, 0, 0 ;  /* 0x00000000ff057435 */ /* 0x000fe200000001ff */
[----:B------:R-:W-:-:S02]  /*06e0*/  ISETP.LT.AND P2, PT, R59, 0x24, !P4 ;  /* 0x000000243b00780c */ /* 0x000fc40006741270 */
[----:B-1----:R-:W-:Y:S02]  /*06f0*/  CS2R R6, SRZ ;  /* 0x0000000000067805 */ /* 0x002fe4000001ff00 */
[----:B------:R-:W-:Y:S02]  /*0700*/  ISETP.LT.AND P1, PT, R61, 0x24, !P4 ;  /* 0x000000243d00780c */ /* 0x000fe40006721270 */
[----:B------:R-:W-:Y:S02]  /*0710*/  CS2R R28, SRZ ;  /* 0x00000000001c7805 */ /* 0x000fe4000001ff00 */
[-C--:B------:R-:W-:Y:S02]  /*0720*/  LEA R57, R59, R30.reuse, 0x2 ;  /* 0x0000001e3b397211 */ /* 0x080fe400078e10ff */
[----:B------:R-:W-:Y:S02]  /*0730*/  CS2R R24, SRZ ;  /* 0x0000000000187805 */ /* 0x000fe4000001ff00 */
[----:B------:R-:W-:Y:S01]  /*0740*/  LEA R47, R61, R30, 0x2 ;  /* 0x0000001e3d2f7211 */ /* 0x000fe200078e10ff */
[----:B0-----:R-:W0:Y:S01]  /*0750*/  LDC.64 R26, c[0x0][0x230] ;  /* 0x00008c00ff1a7b82 */ /* 0x001e220000000a00 */
[----:B------:R-:W-:Y:S01]  /*0760*/  LOP3.LUT R0, R49, 0xc00, RZ, 0xfc, !PT ;  /* 0x00000c0031007812 */ /* 0x000fe200078efcff */
[----:B------:R-:W-:Y:S01]  /*0770*/  IMAD.WIDE R36, R57, 0x4, R34 ;  /* 0x0000000439247825 */ /* 0x000fe200078e0222 */
[----:B------:R-:W-:Y:S01]  /*0780*/  CS2R R8, SRZ ;  /* 0x0000000000087805 */ /* 0x000fe2000001ff00 */
[----:B------:R-:W-:Y:S01]  /*0790*/  HFMA2.MMA R52, -RZ, RZ, 0, 0 ;  /* 0x00000000ff347435 */ /* 0x000fe200000001ff */
[----:B------:R-:W-:Y:S01]  /*07a0*/  SHF.R.U32.HI R0, RZ, 0x4, R0 ;  /* 0x00000004ff007819 */ /* 0x000fe20000011600 */
[----:B------:R-:W-:Y:S01]  /*07b0*/  IMAD.WIDE R32, R47, 0x4, R34 ;  /* 0x000000042f207825 */ /* 0x000fe200078e0222 */
[----:B------:R-:W2:Y:S01]  /*07c0*/  @P2 LDG.E.EL R28, desc[UR6][R36.64] ;  /* 0x00000006241c2981 */ /* 0x000ea2000c2e1900 */
[----:B------:R-:W-:-:S02]  /*07d0*/  CS2R R42, SRZ ;  /* 0x00000000002a7805 */ /* 0x000fc4000001ff00 */
[----:B------:R-:W-:Y:S01]  /*07e0*/  LOP3.LUT R0, R0, 0xfc, RZ, 0xc0, !PT ;  /* 0x000000fc00007812 */ /* 0x000fe200078ec0ff */
[----:B------:R-:W2:Y:S01]  /*07f0*/  @P2 LDG.E.EL R29, desc[UR6][R36.64] ;  /* 0x00000006241d2981 */ /* 0x000ea2000c2e1900 */
[----:B------:R-:W-:Y:S02]  /*0800*/  MOV R44, RZ ;  /* 0x000000ff002c7202 */ /* 0x000fe40000000f00 */
[----:B------:R-:W-:Y:S01]  /*0810*/  IADD3 R0, R0, UR4, RZ ;  /* 0x0000000400007c10 */ /* 0x000fe2000fffe0ff */
[----:B------:R-:W2:Y:S01]  /*0820*/  @P2 LDG.E.EL R7, desc[UR6][R36.64] ;  /* 0x0000000624072981 */ /* 0x000ea2000c2e1900 */
[----:B------:R-:W-:Y:S02]  /*0830*/  CS2R R50, SRZ ;  /* 0x0000000000327805 */ /* 0x000fe4000001ff00 */
[----:B------:R-:W-:Y:S01]  /*0840*/  LEA R45, R45, R30, 0x2 ;  /* 0x0000001e2d2d7211 */ /* 0x000fe200078e10ff */
[----:B------:R1:W2:Y:S01]  /*0850*/  @P2 LDG.E.EL R5, desc[UR6][R36.64] ;  /* 0x0000000624052981 */ /* 0x0002a2000c2e1900 */
[----:B------:R-:W-:-:S03]  /*0860*/  LEA R0, R49, R0, 0x2 ;  /* 0x0000000031007211 */ /* 0x000fc600078e10ff */
[----:B------:R-:W2:Y:S01]  /*0870*/  @P1 LDG.E.EL R24, desc[UR6][R32.64] ;  /* 0x0000000620181981 */ /* 0x000ea2000c2e1900 */
[----:B0-----:R-:W-:-:S03]  /*0880*/  IMAD.WIDE R56, R57, 0x4, R26 ;  /* 0x0000000439387825 */ /* 0x001fc600078e021a */
[----:B------:R-:W2:Y:S01]  /*0890*/  @P1 LDG.E.EL R9, desc[UR6][R32.64] ;  /* 0x0000000620091981 */ /* 0x000ea2000c2e1900 */
[----:B-1----:R-:W-:Y:S01]  /*08a0*/  IMAD.WIDE R36, R41, 0x4, R26 ;  /* 0x0000000429247825 */ /* 0x002fe200078e021a */
[----:B------:R-:W-:Y:S02]  /*08b0*/  CS2R R40, SRZ ;  /* 0x0000000000287805 */ /* 0x000fe4000001ff00 */
[----:B------:R-:W2:Y:S04]  /*08c0*/  @P1 LDG.E.EL R8, desc[UR6][R32.64] ;  /* 0x0000000620081981 */ /* 0x000ea8000c2e1900 */
[----:B------:R0:W2:Y:S04]  /*08d0*/  @P1 LDG.E.EL R6, desc[UR6][R32.64] ;  /* 0x0000000620061981 */ /* 0x0000a8000c2e1900 */
[----:B------:R-:W2:Y:S04]  /*08e0*/  @P2 LDG.E.EL R41, desc[UR6][R56.64] ;  /* 0x0000000638292981 */ /* 0x000ea8000c2e1900 */
[----:B------:R-:W2:Y:S01]  /*08f0*/  @P2 LDG.E.EL R42, desc[UR6][R56.64] ;  /* 0x00000006382a2981 */ /* 0x000ea2000c2e1900 */
[----:B0-----:R-:W-:-:S03]  /*0900*/  CS2R R32, SRZ ;  /* 0x0000000000207805 */ /* 0x001fc6000001ff00 */
[----:B------:R-:W2:Y:S04]  /*0910*/  @P2 LDG.E.EL R43, desc[UR6][R56.64] ;  /* 0x00000006382b2981 */ /* 0x000ea8000c2e1900 */
[----:B------:R0:W2:Y:S04]  /*0920*/  @P2 LDG.E.EL R44, desc[UR6][R56.64] ;  /* 0x00000006382c2981 */ /* 0x0000a8000c2e1900 */
[----:B------:R-:W2:Y:S04]  /*0930*/  @P0 LDG.E.EL R52, desc[UR6][R36.64] ;  /* 0x0000000624340981 */ /* 0x000ea8000c2e1900 */
[----:B------:R-:W2:Y:S04]  /*0940*/  @P0 LDG.E.EL R51, desc[UR6][R36.64] ;  /* 0x0000000624330981 */ /* 0x000ea8000c2e1900 */
[----:B------:R-:W2:Y:S04]  /*0950*/  @P0 LDG.E.EL R50, desc[UR6][R36.64] ;  /* 0x0000000624320981 */ /* 0x000ea8000c2e1900 */
[----:B------:R1:W2:Y:S04]  /*0960*/  @P0 LDG.E.EL R32, desc[UR6][R36.64] ;  /* 0x0000000624200981 */ /* 0x0002a8000c2e1900 */
[----:B0-----:R-:W0:Y:S01]  /*0970*/  LDS R57, [R0+0x3004] ;  /* 0x0030040000397984 */ /* 0x001e220000000800 */
[----:B------:R-:W-:-:S03]  /*0980*/  CS2R R38, SRZ ;  /* 0x0000000000267805 */ /* 0x000fc6000001ff00 */
[----:B------:R-:W-:Y:S04]  /*0990*/  LDS R58, [R0+0x3000] ;  /* 0x00300000003a7984 */ /* 0x000fe80000000800 */
[----:B-1----:R-:W1:Y:S04]  /*09a0*/  LDS R36, [R0+0x300c] ;  /* 0x00300c0000247984 */ /* 0x002e680000000800 */
[----:B------:R0:W1:Y:S01]  /*09b0*/  LDS R37, [R0+0x3008] ;  /* 0x0030080000257984 */ /* 0x0000620000000800 */
[----:B------:R-:W-:Y:S01]  /*09c0*/  IMAD.WIDE R34, R45, 0x4, R34 ;  /* 0x000000042d227825 */ /* 0x000fe200078e0222 */
[----:B------:R-:W-:-:S04]  /*09d0*/  MOV R30, RZ ;  /* 0x000000ff001e7202 */ /* 0x000fc80000000f00 */
[----:B------:R-:W2:Y:S04]  /*09e0*/  @P3 LDG.E.EL R39, desc[UR6][R34.64] ;  /* 0x0000000622273981 */ /* 0x000ea8000c2e1900 */
[----:B------:R-:W4:Y:S01]  /*09f0*/  @P3 LDG.E.EL R38, desc[UR6][R34.64] ;  /* 0x0000000622263981 */ /* 0x000f22000c2e1900 */
[----:B------:R-:W-:Y:S01]  /*0a00*/  IMAD.WIDE R46, R47, 0x4, R26 ;  /* 0x000000042f2e7825 */ /* 0x000fe200078e021a */
[-C--:B------:R-:W-:Y:S02]  /*0a10*/  LEA R4, R4, R2.reuse, 0x9 ;  /* 0x0000000204047211 */ /* 0x080fe400078e48ff */
[----:B------:R-:W5:Y:S01]  /*0a20*/  @P3 LDG.E.EL R30, desc[UR6][R34.64] ;  /* 0x00000006221e3981 */ /* 0x000f62000c2e1900 */
[----:B0-----:R-:W-:-:S03]  /*0a30*/  LEA R0, R61, R2, 0x9 ;  /* 0x000000023d007211 */ /* 0x001fc600078e48ff */
[----:B------:R0:W5:Y:S01]  /*0a40*/  @P3 LDG.E.EL R25, desc[UR6][R34.64] ;  /* 0x0000000622193981 */ /* 0x000162000c2e1900 */
[----:B------:R-:W-:Y:S01]  /*0a50*/  IMAD.WIDE R26, R45, 0x4, R26 ;  /* 0x000000042d1a7825 */ /* 0x000fe200078e021a */
[----:B------:R-:W-:Y:S01]  /*0a60*/  LEA R2, R59, R2, 0x9 ;  /* 0x000000023b027211 */ /* 0x000fe200078e48ff */
[----:B------:R-:W-:Y:S01]  /*0a70*/  HFMA2.MMA R45, -RZ, RZ, 0, 0 ;  /* 0x00000000ff2d7435 */ /* 0x000fe200000001ff */
[C---:B------:R-:W-:Y:S01]  /*0a80*/  LOP3.LUT R56, R49.reuse, 0x400, RZ, 0xfc, !PT ;  /* 0x0000040031387812 */ /* 0x040fe200078efcff */
[----:B------:R-:W5:Y:S01]  /*0a90*/  @P1 LDG.E.EL R33, desc[UR6][R46.64] ;  /* 0x000000062e211981 */ /* 0x000f62000c2e1900 */
[----:B------:R-:W-:Y:S02]  /*0aa0*/  LOP3.LUT R59, R49, 0x800, RZ, 0xfc, !PT ;  /* 0x00000800313b7812 */ /* 0x000fe400078efcff */
[----:B------:R-:W-:Y:S01]  /*0ab0*/  SHF.R.U32.HI R53, RZ, 0x2, R53 ;  /* 0x00000002ff357819 */ /* 0x000fe20000011635 */
[----:B------:R-:W5:Y:S01]  /*0ac0*/  @P1 LDG.E.EL R40, desc[UR6][R46.64] ;  /* 0x000000062e281981 */ /* 0x000f62000c2e1900 */
[----:B0-----:R-:W-:-:S02]  /*0ad0*/  CS2R R34, SRZ ;  /* 0x0000000000227805 */ /* 0x001fc4000001ff00 */
[----:B------:R-:W-:Y:S02]  /*0ae0*/  SHF.R.U32.HI R56, RZ, 0x4, R56 ;  /* 0x00000004ff387819 */ /* 0x000fe40000011638 */
[----:B------:R-:W-:Y:S01]  /*0af0*/  MOV R48, RZ ;  /* 0x000000ff00307202 */ /* 0x000fe20000000f00 */
[----:B------:R-:W5:Y:S01]  /*0b00*/  @P3 LDG.E.EL R45, desc[UR6][R26.64] ;  /* 0x000000061a2d3981 */ /* 0x000f62000c2e1900 */
[----:B------:R-:W-:-:S03]  /*0b10*/  SHF.R.U32.HI R59, RZ, 0x4, R59 ;  /* 0x00000004ff3b7819 */ /* 0x000fc6000001163b */
[----:B------:R-:W5:Y:S04]  /*0b20*/  @P1 LDG.E.EL R34, desc[UR6][R46.64] ;  /* 0x000000062e221981 */ /* 0x000f68000c2e1900 */
[----:B------:R0:W5:Y:S01]  /*0b30*/  @P1 LDG.E.EL R35, desc[UR6][R46.64] ;  /* 0x000000062e231981 */ /* 0x000162000c2e1900 */
[----:B------:R-:W-:Y:S02]  /*0b40*/  LOP3.LUT R53, R53, 0x3c, RZ, 0xc0, !PT ;  /* 0x0000003c35357812 */ /* 0x000fe400078ec0ff */
[----:B------:R-:W-:Y:S01]  /*0b50*/  LOP3.LUT R56, R56, 0x7c, RZ, 0xc0, !PT ;  /* 0x0000007c38387812 */ /* 0x000fe200078ec0ff */
[----:B------:R-:W5:Y:S01]  /*0b60*/  @P3 LDG.E.EL R48, desc[UR6][R26.64] ;  /* 0x000000061a303981 */ /* 0x000f62000c2e1900 */
[----:B------:R-:W-:Y:S02]  /*0b70*/  LOP3.LUT R59, R59, 0xbc, RZ, 0xc0, !PT ;  /* 0x000000bc3b3b7812 */ /* 0x000fe400078ec0ff */
[----:B0-----:R-:W-:-:S02]  /*0b80*/  CS2R R46, SRZ ;  /* 0x00000000002e7805 */ /* 0x001fc4000001ff00 */
[----:B------:R-:W-:Y:S02]  /*0b90*/  IADD3 R56, R56, UR4, RZ ;  /* 0x0000000438387c10 */ /* 0x000fe4000fffe0ff */
[----:B------:R-:W-:Y:S02]  /*0ba0*/  IADD3 R60, R59, UR4, RZ ;  /* 0x000000043b3c7c10 */ /* 0x000fe4000fffe0ff */
[----:B------:R-:W5:Y:S04]  /*0bb0*/  @P3 LDG.E.EL R46, desc[UR6][R26.64] ;  /* 0x000000061a2e3981 */ /* 0x000f68000c2e1900 */
[----:B------:R0:W5:Y:S01]  /*0bc0*/  @P3 LDG.E.EL R47, desc[UR6][R26.64] ;  /* 0x000000061a2f3981 */ /* 0x000162000c2e1900 */
[----:B------:R-:W-:Y:S02]  /*0bd0*/  LEA R56, R49, R56, 0x2 ;  /* 0x0000003831387211 */ /* 0x000fe400078e10ff */
[----:B0-----:R-:W-:-:S04]  /*0be0*/  IADD3 R26, R53, UR4, RZ ;  /* 0x00000004351a7c10 */ /* 0x001fc8000fffe0ff */
[C---:B------:R-:W-:Y:S02]  /*0bf0*/  LEA R53, R49.reuse, R26, 0x2 ;  /* 0x0000001a31357211 */ /* 0x040fe400078e10ff */
[----:B------:R-:W-:Y:S01]  /*0c00*/  LEA R49, R49, R60, 0x2 ;  /* 0x0000003c31317211 */ /* 0x000fe200078e10ff */
[----:B---3--:R-:W-:Y:S01]  /*0c10*/  FADD R60, R13, R17 ;  /* 0x000000110d3c7221 */ /* 0x008fe20000000000 */
[----:B------:R-:W-:Y:S01]  /*0c20*/  FADD R19, R15, R19 ;  /* 0x000000130f137221 */ /* 0x000fe20000000000 */
[----:B------:R-:W-:Y:S01]  /*0c30*/  FADD R18, R14, R18 ;  /* 0x000000120e127221 */ /* 0x000fe20000000000 */
[----:B------:R-:W-:Y:S01]  /*0c40*/  FADD R17, R12, R16 ;  /* 0x000000100c117221 */ /* 0x000fe20000000000 */
[----:B------:R-:W-:Y:S01]  /*0c50*/  FADD R60, R57, R60 ;  /* 0x0000003c393c7221 */ /* 0x000fe20000000000 */
[----:B-1----:R-:W-:Y:S01]  /*0c60*/  FADD R26, R36, R19 ;  /* 0x00000013241a7221 */ /* 0x002fe20000000000 */
[----:B------:R-:W-:Y:S01]  /*0c70*/  FADD R59, R37, R18 ;  /* 0x00000012253b7221 */ /* 0x000fe20000000000 */
[----:B------:R-:W-:Y:S01]  /*0c80*/  FADD R57, R58, R17 ;  /* 0x000000113a397221 */ /* 0x000fe20000000000 */
[----:B------:R-:W-:-:S02]  /*0c90*/  CS2R R16, SRZ ;  /* 0x0000000000107805 */ /* 0x000fc4000001ff00 */
[----:B------:R-:W-:Y:S01]  /*0ca0*/  CS2R R18, SRZ ;  /* 0x0000000000127805 */ /* 0x000fe2000001ff00 */
[----:B------:R-:W-:Y:S01]  /*0cb0*/  IMAD.WIDE R36, R2, 0x4, R54 ;  /* 0x0000000402247825 */ /* 0x000fe200078e0236 */
[----:B------:R-:W-:Y:S04]  /*0cc0*/  LDS R58, [R49+0x2008] ;  /* 0x00200800313a7984 */ /* 0x000fe80000000800 */
[----:B------:R-:W3:Y:S01]  /*0cd0*/  @P2 LDG.E.EL.128 R16, desc[UR6][R36.64] ;  /* 0x0000000624102981 */ /* 0x000ee2000c2e1d00 */
[----:B--2---:R-:W-:-:S03]  /*0ce0*/  FADD R27, R26, -R39 ;  /* 0x800000271a1b7221 */ /* 0x004fc60000000000 */
[----:B------:R-:W-:Y:S01]  /*0cf0*/  LDS R39, [R49+0x2004] ;  /* 0x0020040031277984 */ /* 0x000fe20000000800 */
[----:B----4-:R-:W-:-:S03]  /*0d00*/  FADD R26, R59, -R38 ;  /* 0x800000263b1a7221 */ /* 0x010fc60000000000 */
[----:B------:R-:W0:Y:S04]  /*0d10*/  LDS R59, [R49+0x200c] ;  /* 0x00200c00313b7984 */ /* 0x000e280000000800 */
[----:B------:R-:W1:Y:S01]  /*0d20*/  LDS R38, [R49+0x2000] ;  /* 0x0020000031267984 */ /* 0x000e620000000800 */
[----:B-----5:R-:W-:Y:S01]  /*0d30*/  FADD R25, R60, -R25 ;  /* 0x800000193c197221 */ /* 0x020fe20000000000 */
[----:B------:R-:W-:Y:S02]  /*0d40*/  FADD R30, R57, -R30 ;  /* 0x8000001e391e7221 */ /* 0x000fe40000000000 */
[----:B------:R-:W-:Y:S01]  /*0d50*/  LDS R49, [R56+0x1000] ;  /* 0x0010000038317984 */ /* 0x000fe20000000800 */
[----:B---3--:R-:W-:Y:S01]  /*0d60*/  FADD R60, R15, R19 ;  /* 0x000000130f3c7221 */ /* 0x008fe20000000000 */
[----:B------:R-:W-:Y:S01]  /*0d70*/  FADD R19, R14, R18 ;  /* 0x000000120e137221 */ /* 0x000fe20000000000 */
[----:B------:R-:W-:-:S02]  /*0d80*/  FADD R57, R12, R16 ;  /* 0x000000100c397221 */ /* 0x000fc40000000000 */
[----:B0-----:R-:W-:Y:S01]  /*0d90*/  FADD R18, R59, R60 ;  /* 0x0000003c3b127221 */ /* 0x001fe20000000000 */
[----:B------:R-:W-:Y:S01]  /*0da0*/  FADD R60, R13, R17 ;  /* 0x000000110d3c7221 */ /* 0x000fe20000000000 */
[----:B------:R-:W-:Y:S01]  /*0db0*/  FADD R58, R58, R19 ;  /* 0x000000133a3a7221 */ /* 0x000fe20000000000 */
[----:B-1----:R-:W-:Y:S01]  /*0dc0*/  FADD R57, R38, R57 ;  /* 0x0000003926397221 */ /* 0x002fe20000000000 */
[----:B------:R-:W-:Y:S01]  /*0dd0*/  FADD R5, R18, -R5 ;  /* 0x8000000512057221 */ /* 0x000fe20000000000 */
[----:B------:R-:W-:Y:S01]  /*0de0*/  FADD R60, R39, R60 ;  /* 0x0000003c273c7221 */ /* 0x000fe20000000000 */
[----:B------:R-:W-:Y:S02]  /*0df0*/  CS2R R16, SRZ ;  /* 0x0000000000107805 */ /* 0x000fe4000001ff00 */
[----:B------:R-:W-:Y:S01]  /*0e00*/  CS2R R18, SRZ ;  /* 0x0000000000127805 */ /* 0x000fe2000001ff00 */
[----:B------:R-:W-:Y:S01]  /*0e10*/  IMAD.WIDE R38, R0, 0x4, R54 ;  /* 0x0000000400267825 */ /* 0x000fe200078e0236 */
[----:B------:R-:W-:Y:S04]  /*0e20*/  LDS R59, [R56+0x100c] ;  /* 0x00100c00383b7984 */ /* 0x000fe80000000800 */
[----:B------:R-:W2:Y:S01]  /*0e30*/  @P1 LDG.E.EL.128 R16, desc[UR6][R38.64] ;  /* 0x0000000626101981 */ /* 0x000ea2000c2e1d00 */
[----:B------:R-:W-:Y:S01]  /*0e40*/  FADD R7, R58, -R7 ;  /* 0x800000073a077221 */ /* 0x000fe20000000000 */
[----:B------:R-:W-:-:S02]  /*0e50*/  FADD R28, R57, -R28 ;  /* 0x8000001c391c7221 */ /* 0x000fc40000000000 */
[----:B------:R-:W0:Y:S04]  /*0e60*/  LDS R57, [R56+0x1008] ;  /* 0x0010080038397984 */ /* 0x000e280000000800 */
[----:B------:R-:W1:Y:S01]  /*0e70*/  LDS R58, [R56+0x1004] ;  /* 0x00100400383a7984 */ /* 0x000e620000000800 */
[----:B------:R-:W-:Y:S01]  /*0e80*/  FADD R29, R60, -R29 ;  /* 0x8000001d3c1d7221 */ /* 0x000fe20000000000 */
[----:B------:R-:W-:Y:S02]  /*0e90*/  IMAD.WIDE R54, R4, 0x4, R54 ;  /* 0x0000000404367825 */ /* 0x000fe400078e0236 */
[----:B------:R-:W-:Y:S02]  /*0ea0*/  LDS R56, [R53+0xc] ;  /* 0x00000c0035387984 */ /* 0x000fe40000000800 */
[----:B--2---:R-:W-:Y:S01]  /*0eb0*/  FADD R18, R14, R18 ;  /* 0x000000120e127221 */ /* 0x004fe20000000000 */
[----:B------:R-:W-:Y:S01]  /*0ec0*/  FADD R17, R13, R17 ;  /* 0x000000110d117221 */ /* 0x000fe20000000000 */
[----:B------:R-:W-:Y:S01]  /*0ed0*/  FADD R16, R12, R16 ;  /* 0x000000100c107221 */ /* 0x000fe20000000000 */
[----:B------:R-:W-:Y:S01]  /*0ee0*/  FADD R60, R15, R19 ;  /* 0x000000130f3c7221 */ /* 0x000fe20000000000 */
[----:B0-----:R-:W-:Y:S01]  /*0ef0*/  FADD R57, R57, R18 ;  /* 0x0000001239397221 */ /* 0x001fe20000000000 */
[----:B-1----:R-:W-:Y:S01]  /*0f00*/  FADD R58, R58, R17 ;  /* 0x000000113a3a7221 */ /* 0x002fe20000000000 */
[----:B------:R-:W-:Y:S01]  /*0f10*/  FADD R49, R49, R16 ;  /* 0x0000001031317221 */ /* 0x000fe20000000000 */
[----:B------:R-:W-:-:S02]  /*0f20*/  CS2R R16, SRZ ;  /* 0x0000000000107805 */ /* 0x000fc4000001ff00 */
[----:B------:R-:W-:-:S06]  /*0f30*/  CS2R R18, SRZ ;  /* 0x0000000000127805 */ /* 0x000fcc000001ff00 */
[----:B------:R-:W2:Y:S01]  /*0f40*/  @P0 LDG.E.EL.128 R16, desc[UR6][R54.64] ;  /* 0x0000000636100981 */ /* 0x000ea2000c2e1d00 */
[----:B------:R-:W-:-:S03]  /*0f50*/  FADD R9, R58, -R9 ;  /* 0x800000093a097221 */ /* 0x000fc60000000000 */
[----:B------:R-:W0:Y:S01]  /*0f60*/  LDS R58, [R53+0x8] ;  /* 0x00000800353a7984 */ /* 0x000e220000000800 */
[----:B------:R-:W-:Y:S01]  /*0f70*/  FADD R59, R59, R60 ;  /* 0x0000003c3b3b7221 */ /* 0x000fe20000000000 */
[----:B------:R-:W-:Y:S01]  /*0f80*/  FADD R8, R57, -R8 ;  /* 0x8000000839087221 */ /* 0x000fe20000000000 */
[----:B------:R-:W1:Y:S01]  /*0f90*/  LDC.64 R60, c[0x0][0x238] ;  /* 0x00008e00ff3c7b82 */ /* 0x000e620000000a00 */
[----:B------:R-:W-:-:S10]  /*0fa0*/  HFMA2.MMA R57, -RZ, RZ, 1, 0 ;  /* 0x3c000000ff397435 */ /* 0x000fd400000001ff */
[-C--:B------:R-:W-:Y:S01]  /*0fb0*/  FFMA R52, R52, R57.reuse, 9.9999997473787516356e-06 ;  /* 0x3727c5ac34347423 */ /* 0x080fe20000000039 */
        /* <DEDUP_REMOVED lines=14> */
[----:B------:R-:W-:-:S02]  /*10a0*/  FFMA R48, R48, R57, 9.9999997473787516356e-06 ;  /* 0x3727c5ac30307423 */ /* 0x000fc40000000039 */
[----:B------:R-:W3:Y:S01]  /*10b0*/  LDS R57, [R53] ;  /* 0x0000000035397984 */ /* 0x000ee20000000800 */
[----:B-1----:R-:W-:-:S04]  /*10c0*/  IMAD.WIDE R60, R31, 0x4, R60 ;  /* 0x000000041f3c7825 */ /* 0x002fc800078e023c */
[----:B--2---:R-:W-:Y:S01]  /*10d0*/  FADD R19, R15, R19 ;  /* 0x000000130f137221 */ /* 0x004fe20000000000 */
[----:B------:R-:W-:Y:S02]  /*10e0*/  FADD R15, R14, R18 ;  /* 0x000000120e0f7221 */ /* 0x000fe40000000000 */
[----:B------:R-:W1:Y:S01]  /*10f0*/  LDS R18, [R53+0x4] ;  /* 0x0000040035127984 */ /* 0x000e620000000800 */
[----:B------:R-:W-:Y:S01]  /*1100*/  FADD R17, R13, R17 ;  /* 0x000000110d117221 */ /* 0x000fe20000000000 */
[----:B------:R-:W-:Y:S01]  /*1110*/  FADD R16, R12, R16 ;  /* 0x000000100c107221 */ /* 0x000fe20000000000 */
[----:B0-----:R-:W-:Y:S01]  /*1120*/  FADD R58, R58, R15 ;  /* 0x0000000f3a3a7221 */ /* 0x001fe20000000000 */
[----:B------:R-:W-:Y:S02]  /*1130*/  CS2R R12, SRZ ;  /* 0x00000000000c7805 */ /* 0x000fe4000001ff00 */
[----:B------:R-:W-:-:S06]  /*1140*/  CS2R R14, SRZ ;  /* 0x00000000000e7805 */ /* 0x000fcc000001ff00 */
[----:B------:R0:W2:Y:S02]  /*1150*/  @!P4 LDG.E.EL.128 R12, desc[UR6][R60.64] ;  /* 0x000000063c0cc981 */ /* 0x0000a4000c2e1d00 */
[----:B0-----:R-:W0:Y:S01]  /*1160*/  LDC.64 R60, c[0x0][0x240] ;  /* 0x00009000ff3c7b82 */ /* 0x001e220000000a00 */
[----:B------:R-:W-:Y:S01]  /*1170*/  FADD R56, R56, R19 ;  /* 0x0000001338387221 */ /* 0x000fe20000000000 */
[----:B---3--:R-:W-:Y:S01]  /*1180*/  FADD R57, R57, R16 ;  /* 0x0000001039397221 */ /* 0x008fe20000000000 */
[----:B-1----:R-:W-:Y:S01]  /*1190*/  FADD R53, R18, R17 ;  /* 0x0000001112357221 */ /* 0x002fe20000000000 */
[----:B------:R-:W-:Y:S02]  /*11a0*/  CS2R R16, SRZ ;  /* 0x0000000000107805 */ /* 0x000fe4000001ff00 */
[----:B------:R-:W-:Y:S01]  /*11b0*/  CS2R R18, SRZ ;  /* 0x0000000000127805 */ /* 0x000fe2000001ff00 */
[----:B0-----:R-:W-:-:S05]  /*11c0*/  IMAD.WIDE R60, R31, 0x4, R60 ;  /* 0x000000041f3c7825 */ /* 0x001fca00078e023c */
[----:B------:R-:W2:Y:S01]  /*11d0*/  @!P4 LDG.E.EL.128 R16, desc[UR6][R60.64] ;  /* 0x000000063c10c981 */ /* 0x000ea2000c2e1d00 */
[----:B------:R-:W0:Y:S08]  /*11e0*/  MUFU.RSQ R51, R51 ;  /* 0x0000003300337308 */ /* 0x000e300000001400 */
[----:B------:R-:W1:Y:S08]  /*11f0*/  MUFU.RSQ R50, R50 ;  /* 0x0000003200327308 */ /* 0x000e700000001400 */
[----:B------:R-:W3:Y:S01]  /*1200*/  MUFU.RSQ R32, R32 ;  /* 0x0000002000207308 */ /* 0x000ee20000001400 */
[----:B------:R-:W-:-:S07]  /*1210*/  FADD R57, R57, -R22 ;  /* 0x8000001639397221 */ /* 0x000fce0000000000 */
[----:B------:R-:W4:Y:S01]  /*1220*/  MUFU.RSQ R48, R48 ;  /* 0x0000003000307308 */ /* 0x000f220000001400 */
[----:B------:R-:W-:Y:S01]  /*1230*/  FADD R22, R53, -R20 ;  /* 0x8000001435167221 */ /* 0x000fe20000000000 */
[----:B------:R-:W-:Y:S01]  /*1240*/  FADD R23, R58, -R23 ;  /* 0x800000173a177221 */ /* 0x000fe20000000000 */
[----:B------:R-:W-:Y:S02]  /*1250*/  FADD R31, R56, -R21 ;  /* 0x80000015381f7221 */ /* 0x000fe40000000000 */
[----:B0-----:R-:W-:Y:S01]  /*1260*/  FMUL R21, R51, R22 ;  /* 0x0000001633157220 */ /* 0x001fe20000400000 */
[----:B-1----:R-:W-:Y:S01]  /*1270*/  FMUL R22, R50, R23 ;  /* 0x0000001732167220 */ /* 0x002fe20000400000 */
[----:B---3--:R-:W-:Y:S01]  /*1280*/  FMUL R23, R32, R31 ;  /* 0x0000001f20177220 */ /* 0x008fe20000400000 */
[----:B------:R-:W-:Y:S01]  /*1290*/  FADD R32, R49, -R24 ;  /* 0x8000001831207221 */ /* 0x000fe20000000000 */
[----:B------:R-:W0:Y:S01]  /*12a0*/  MUFU.RSQ R52, R52 ;  /* 0x0000003400347308 */ /* 0x000e220000001400 */
[----:B----4-:R-:W-:-:S02]  /*12b0*/  FMUL R27, R48, R27 ;  /* 0x0000001b301b7220 */ /* 0x010fc40000400000 */
[----:B------:R-:W1:Y:S05]  /*12c0*/  LDC.64 R48, c[0x0][0x248] ;  /* 0x00009200ff307b82 */ /* 0x000e6a0000000a00 */
[----:B------:R-:W3:Y:S08]  /*12d0*/  MUFU.RSQ R33, R33 ;  /* 0x0000002100217308 */ /* 0x000ef00000001400 */
[----:B------:R-:W4:Y:S08]  /*12e0*/  MUFU.RSQ R34, R34 ;  /* 0x0000002200227308 */ /* 0x000f300000001400 */
[----:B------:R-:W5:Y:S08]  /*12f0*/  MUFU.RSQ R35, R35 ;  /* 0x0000002300237308 */ /* 0x000f700000001400 */
[----:B------:R-:W-:Y:S08]  /*1300*/  MUFU.RSQ R58, R43 ;  /* 0x0000002b003a7308 */ /* 0x000ff00000001400 */
[----:B------:R-:W0:Y:S08]  /*1310*/  MUFU.RSQ R45, R45 ;  /* 0x0000002d002d7308 */ /* 0x000e300000001400 */
[----:B------:R-:W0:Y:S08]  /*1320*/  MUFU.RSQ R43, R40 ;  /* 0x00000028002b7308 */ /* 0x000e300000001400 */
[----:B------:R-:W0:Y:S08]  /*1330*/  MUFU.RSQ R41, R41 ;  /* 0x0000002900297308 */ /* 0x000e300000001400 */
[----:B------:R-:W0:Y:S08]  /*1340*/  MUFU.RSQ R42, R42 ;  /* 0x0000002a002a7308 */ /* 0x000e300000001400 */
[----:B------:R-:W0:Y:S08]  /*1350*/  MUFU.RSQ R44, R44 ;  /* 0x0000002c002c7308 */ /* 0x000e300000001400 */
[----:B------:R-:W1:Y:S08]  /*1360*/  MUFU.RSQ R46, R46 ;  /* 0x0000002e002e7308 */ /* 0x000e700000001400 */
[----:B------:R-:W1:Y:S01]  /*1370*/  MUFU.RSQ R47, R47 ;  /* 0x0000002f002f7308 */ /* 0x000e620000001400 */
[----:B------:R-:W-:Y:S01]  /*1380*/  FADD R6, R59, -R6 ;  /* 0x800000063b067221 */ /* 0x000fe20000000000 */
[----:B0-----:R-:W-:Y:S01]  /*1390*/  FMUL R20, R52, R57 ;  /* 0x0000003934147220 */ /* 0x001fe20000400000 */
[----:B------:R-:W-:Y:S01]  /*13a0*/  BAR.SYNC.DEFER_BLOCKING 0x0 ;  /* 0x0000000000007b1d */ /* 0x000fe20000010000 */
[----:B---3--:R-:W-:Y:S01]  /*13b0*/  FMUL R32, R33, R32 ;  /* 0x0000002021207220 */ /* 0x008fe20000400000 */
[----:B----4-:R-:W-:Y:S01]  /*13c0*/  FMUL R33, R34, R9 ;  /* 0x0000000922217220 */ /* 0x010fe20000400000 */
[----:B-----5:R-:W-:Y:S01]  /*13d0*/  FMUL R34, R35, R8 ;  /* 0x0000000823227220 */ /* 0x020fe20000400000 */
[----:B------:R-:W-:Y:S01]  /*13e0*/  FMUL R24, R45, R30 ;  /* 0x0000001e2d187220 */ /* 0x000fe20000400000 */
[----:B------:R-:W-:Y:S01]  /*13f0*/  FMUL R35, R43, R6 ;  /* 0x000000062b237220 */ /* 0x000fe20000400000 */
[----:B------:R-:W-:Y:S01]  /*1400*/  FMUL R28, R41, R28 ;  /* 0x0000001c291c7220 */ /* 0x000fe20000400000 */
[----:B------:R-:W-:Y:S01]  /*1410*/  FMUL R29, R42, R29 ;  /* 0x0000001d2a1d7220 */ /* 0x000fe20000400000 */
[----:B------:R-:W-:Y:S01]  /*1420*/  FMUL R30, R58, R7 ;  /* 0x000000073a1e7220 */ /* 0x000fe20000400000 */
[----:B------:R-:W-:Y:S01]  /*1430*/  FMUL R31, R44, R5 ;  /* 0x000000052c1f7220 */ /* 0x000fe20000400000 */
[----:B-1----:R-:W-:Y:S01]  /*1440*/  FMUL R25, R46, R25 ;  /* 0x000000192e197220 */ /* 0x002fe20000400000 */
[----:B------:R-:W-:-:S04]  /*1450*/  IMAD.WIDE R4, R4, 0x4, R48 ;  /* 0x0000000404047825 */ /* 0x000fc800078e0230 */
[----:B------:R-:W-:Y:S01]  /*1460*/  FMUL R26, R47, R26 ;  /* 0x0000001a2f1a7220 */ /* 0x000fe20000400000 */
[----:B------:R-:W-:-:S04]  /*1470*/  IMAD.WIDE R6, R0, 0x4, R48 ;  /* 0x0000000400067825 */ /* 0x000fc800078e0230 */
[--C-:B------:R-:W-:Y:S01]  /*1480*/  IMAD.WIDE R8, R2, 0x4, R48.reuse ;  /* 0x0000000402087825 */ /* 0x100fe200078e0230 */
[----:B------:R2:W-:Y:S04]  /*1490*/  @P0 STG.E.128 desc[UR6][R54.64], R20 ;  /* 0x0000001436000986 */ /* 0x0005e8000c101d06 */
[----:B------:R0:W-:Y:S04]  /*14a0*/  @P1 STG.E.128 desc[UR6][R38.64], R32 ;  /* 0x0000002026001986 */ /* 0x0001e8000c101d06 */
[----:B------:R0:W-:Y:S04]  /*14b0*/  @P2 STG.E.128 desc[UR6][R36.64], R28 ;  /* 0x0000001c24002986 */ /* 0x0001e8000c101d06 */
[----:B------:R0:W-:Y:S01]  /*14c0*/  @P3 STG.E.128 desc[UR6][R10.64], R24 ;  /* 0x000000180a003986 */ /* 0x0001e2000c101d06 */
[----:B------:R-:W-:-:S04]  /*14d0*/  IMAD.WIDE R48, R3, 0x4, R48 ;  /* 0x0000000403307825 */ /* 0x000fc800078e0230 */
[----:B--2---:R-:W-:Y:S01]  /*14e0*/  FFMA R20, R20, R12, R16 ;  /* 0x0000000c14147223 */ /* 0x004fe20000000010 */
[----:B------:R-:W-:Y:S01]  /*14f0*/  FFMA R21, R21, R13, R17 ;  /* 0x0000000d15157223 */ /* 0x000fe20000000011 */
        /* <DEDUP_REMOVED lines=10> */
[----:B------:R0:W-:Y:S04]  /*15a0*/  @P0 STG.E.128 desc[UR6][R4.64], R20 ;  /* 0x0000001404000986 */ /* 0x0001e8000c101d06 */
[----:B------:R0:W-:Y:S01]  /*15b0*/  @P1 STG.E.128 desc[UR6][R6.64], R40 ;  /* 0x0000002806001986 */ /* 0x0001e2000c101d06 */
[----:B------:R-:W-:-:S03]  /*15c0*/  FFMA R12, R24, R12, R16 ;  /* 0x0000000c180c7223 */ /* 0x000fc60000000010 */
[----:B------:R0:W-:Y:S01]  /*15d0*/  @P2 STG.E.128 desc[UR6][R8.64], R44 ;  /* 0x0000002c08002986 */ /* 0x0001e2000c101d06 */
[----:B------:R-:W-:Y:S01]  /*15e0*/  FFMA R13, R25, R13, R17 ;  /* 0x0000000d190d7223 */ /* 0x000fe20000000011 */
[----:B------:R-:W-:Y:S01]  /*15f0*/  FFMA R14, R26, R14, R18 ;  /* 0x0000000e1a0e7223 */ /* 0x000fe20000000012 */
[----:B------:R-:W-:Y:S01]  /*1600*/  FFMA R15, R27, R15, R19 ;  /* 0x0000000f1b0f7223 */ /* 0x000fe20000000013 */
[----:B0-----:R-:W-:Y:S06]  /*1610*/  @!P3 EXIT ;  /* 0x000000000000b94d */ /* 0x001fec0003800000 */
[----:B------:R-:W-:Y:S01]  /*1620*/  STG.E.128 desc[UR6][R48.64], R12 ;  /* 0x0000000c30007986 */ /* 0x000fe2000c101d06 */
[----:B------:R-:W-:Y:S05]  /*1630*/  EXIT ;  /* 0x000000000000794d */ /* 0x000fea0003800000 */
.L_x_0:
[----:B------:R-:W-:-:S00]  /*1640*/  BRA `(.L_x_0) ;  /* 0xfffffffc00fc7947 */ /* 0x000fc0000383ffff */
[----:B------:R-:W-:-:S00]  /*1650*/  NOP ;  /* 0x0000000000007918 */ /* 0x000fc00000000000 */
        /* <DEDUP_REMOVED lines=10> */
.L_x_1:


//--------------------- .nv.global.init           --------------------------
	.section	.nv.global.init,"aw",@progbits
.nv.global.init:
	.type		_$_str,@object
	.size		_$_str,(.L_0 - _$_str)
_$_str:
        /*0000*/ 	.byte	0x5f, 0x5f, 0x43, 0x55, 0x44, 0x41, 0x5f, 0x46, 0x54, 0x5a, 0x00
.L_0:


//--------------------- .nv.shared.triton_poi_fused_add_native_layer_norm_8 --------------------------
	.section	.nv.shared.triton_poi_fused_add_native_layer_norm_8,"aw",@nobits
	.sectionflags	@""
	.align	16
	.zero		1024


//--------------------- .nv.constant0.triton_poi_fused_add_native_layer_norm_8 --------------------------
	.section	.nv.constant0.triton_poi_fused_add_native_layer_norm_8,"a",@progbits
	.sectionflags	@""
	.align	4
.nv.constant0.triton_poi_fused_add_native_layer_norm_8:
	.zero		600
